//
// Generated by NVIDIA NVVM Compiler
//
// Compiler Build ID: CL-36424714
// Cuda compilation tools, release 13.0, V13.0.88
// Based on NVVM 20.0.0
//

.version 9.0
.target sm_100
.address_size 64

	// .globl	matrixAddKernel

.visible .entry matrixAddKernel(
	.param .u64 .ptr .align 1 matrixAddKernel_param_0,
	.param .u64 .ptr .align 1 matrixAddKernel_param_1,
	.param .u64 .ptr .align 1 matrixAddKernel_param_2,
	.param .u32 matrixAddKernel_param_3,
	.param .u32 matrixAddKernel_param_4
)
{
	.reg .pred 	%p<4>;
	.reg .b32 	%r<12>;
	.reg .b32 	%f<4>;
	.reg .b64 	%rd<11>;

	ld.param.u64 	%rd1, [matrixAddKernel_param_0];
	ld.param.u64 	%rd2, [matrixAddKernel_param_1];
	ld.param.u64 	%rd3, [matrixAddKernel_param_2];
	ld.param.u32 	%r3, [matrixAddKernel_param_3];
	ld.param.u32 	%r4, [matrixAddKernel_param_4];
	mov.u32 	%r5, %ctaid.x;
	mov.u32 	%r6, %ntid.x;
	mov.u32 	%r7, %tid.x;
	mad.lo.s32 	%r1, %r5, %r6, %r7;
	mov.u32 	%r8, %ctaid.y;
	mov.u32 	%r9, %ntid.y;
	mov.u32 	%r10, %tid.y;
	mad.lo.s32 	%r2, %r8, %r9, %r10;
	setp.ge.s32 	%p1, %r2, %r4;
	setp.ge.s32 	%p2, %r1, %r3;
	or.pred  	%p3, %p2, %p1;
	@%p3 bra 	$L__BB0_2;
	cvta.to.global.u64 	%rd4, %rd1;
	cvta.to.global.u64 	%rd5, %rd2;
	cvta.to.global.u64 	%rd6, %rd3;
	mad.lo.s32 	%r11, %r3, %r2, %r1;
	mul.wide.s32 	%rd7, %r11, 4;
	add.s64 	%rd8, %rd4, %rd7;
	ld.global.f32 	%f1, [%rd8];
	add.s64 	%rd9, %rd5, %rd7;
	ld.global.f32 	%f2, [%rd9];
	add.f32 	%f3, %f1, %f2;
	add.s64 	%rd10, %rd6, %rd7;
	st.global.f32 	[%rd10], %f3;
$L__BB0_2:
	ret;

}


// ===== COMPILED SASS (sm_100) =====

	.target	sm_100

	.elftype	@"ET_EXEC"


//--------------------- .note.nv.tkinfo           --------------------------
	.section	.note.nv.tkinfo,"",@"SHT_NOTE"
	.sectionflags	@"SHF_NOTE_NV_TKINFO"
	.tkinfo
        /*0018*/ 	.word	0x00000002
        /*0030*/ 	.string	""
        /*0030*/ 	.string	"ptxas"
        /*0030*/ 	.string	"Cuda compilation tools, release 13.0, V13.0.88"
        /*0030*/ 	.string	"Build cuda_13.0.r13.0/compiler.36424714_0"
        /*0030*/ 	.string	"-arch sm_100 -m 64 "



//--------------------- .note.nv.cuinfo           --------------------------
	.section	.note.nv.cuinfo,"",@"SHT_NOTE"
	.sectionflags	@"SHF_NOTE_NV_CUINFO"
        /*0018*/ 	.short	0x0002
        /*001a*/ 	.short	0x0064
        /*001c*/ 	.short	0x0082
	.zero		2


//--------------------- .nv.info                  --------------------------
	.section	.nv.info,"",@"SHT_CUDA_INFO"
	.align	4


	//----- nvinfo : EIATTR_REGCOUNT
	.align		4
        /*0000*/ 	.byte	0x04, 0x2f
        /*0002*/ 	.short	(.L_1 - .L_0)
	.align		4
.L_0:
        /*0004*/ 	.word	index@(matrixAddKernel)
        /*0008*/ 	.word	0x0000000c


	//----- nvinfo : EIATTR_FRAME_SIZE
	.align		4
.L_1:
        /*000c*/ 	.byte	0x04, 0x11
        /*000e*/ 	.short	(.L_3 - .L_2)
	.align		4
.L_2:
        /*0010*/ 	.word	index@(matrixAddKernel)
        /*0014*/ 	.word	0x00000000


	//----- nvinfo : EIATTR_MIN_STACK_SIZE
	.align		4
.L_3:
        /*0018*/ 	.byte	0x04, 0x12
        /*001a*/ 	.short	(.L_5 - .L_4)
	.align		4
.L_4:
        /*001c*/ 	.word	index@(matrixAddKernel)
        /*0020*/ 	.word	0x00000000
.L_5:


//--------------------- .nv.compat                --------------------------
	.section	.nv.compat,"",@"SHT_CUDA_COMPAT_INFO"
	.align	4
        /*0000*/ 	.byte	0x02, 0x09, 0x00, 0x00, 0x02, 0x02, 0x01, 0x00, 0x02, 0x05, 0x05, 0x00, 0x03, 0x07, 0x01, 0x01
        /*0010*/ 	.byte	0x02, 0x03, 0x00, 0x00, 0x02, 0x06, 0x01, 0x00, 0x04, 0x0b, 0x08, 0x00, 0x09, 0x00, 0x00, 0x00
        /*0020*/ 	.byte	0x00, 0x00, 0x00, 0x00


//--------------------- .nv.info.matrixAddKernel  --------------------------
	.section	.nv.info.matrixAddKernel,"",@"SHT_CUDA_INFO"
	.sectionflags	@""
	.align	4


	//----- nvinfo : EIATTR_CUDA_API_VERSION
	.align		4
        /*0000*/ 	.byte	0x04, 0x37
        /*0002*/ 	.short	(.L_7 - .L_6)
.L_6:
        /*0004*/ 	.word	0x00000082


	//----- nvinfo : EIATTR_KPARAM_INFO
	.align		4
.L_7:
        /*0008*/ 	.byte	0x04, 0x17
        /*000a*/ 	.short	(.L_9 - .L_8)
.L_8:
        /*000c*/ 	.word	0x00000000
        /*0010*/ 	.short	0x0004
        /*0012*/ 	.short	0x001c
        /*0014*/ 	.byte	0x00, 0xf0, 0x11, 0x00


	//----- nvinfo : EIATTR_KPARAM_INFO
	.align		4
.L_9:
        /*0018*/ 	.byte	0x04, 0x17
        /*001a*/ 	.short	(.L_11 - .L_10)
.L_10:
        /*001c*/ 	.word	0x00000000
        /*0020*/ 	.short	0x0003
        /*0022*/ 	.short	0x0018
        /*0024*/ 	.byte	0x00, 0xf0, 0x11, 0x00


	//----- nvinfo : EIATTR_KPARAM_INFO
	.align		4
.L_11:
        /*0028*/ 	.byte	0x04, 0x17
        /*002a*/ 	.short	(.L_13 - .L_12)
.L_12:
        /*002c*/ 	.word	0x00000000
        /*0030*/ 	.short	0x0002
        /*0032*/ 	.short	0x0010
        /*0034*/ 	.byte	0x00, 0xf5, 0x21, 0x00


	//----- nvinfo : EIATTR_KPARAM_INFO
	.align		4
.L_13:
        /*0038*/ 	.byte	0x04, 0x17
        /*003a*/ 	.short	(.L_15 - .L_14)
.L_14:
        /*003c*/ 	.word	0x00000000
        /*0040*/ 	.short	0x0001
        /*0042*/ 	.short	0x0008
        /*0044*/ 	.byte	0x00, 0xf5, 0x21, 0x00


	//----- nvinfo : EIATTR_KPARAM_INFO
	.align		4
.L_15:
        /*0048*/ 	.byte	0x04, 0x17
        /*004a*/ 	.short	(.L_17 - .L_16)
.L_16:
        /*004c*/ 	.word	0x00000000
        /*0050*/ 	.short	0x0000
        /*0052*/ 	.short	0x0000
        /*0054*/ 	.byte	0x00, 0xf5, 0x21, 0x00


	//----- nvinfo : EIATTR_SPARSE_MMA_MASK
	.align		4
.L_17:
        /*0058*/ 	.byte	0x03, 0x50
        /*005a*/ 	.short	0x0000


	//----- nvinfo : EIATTR_MAXREG_COUNT
	.align		4
        /*005c*/ 	.byte	0x03, 0x1b
        /*005e*/ 	.short	0x00ff


	//----- nvinfo : EIATTR_MERCURY_ISA_VERSION
	.align		4
        /*0060*/ 	.byte	0x03, 0x5f
        /*0062*/ 	.short	0x0101


	//----- nvinfo : EIATTR_VRC_CTA_INIT_COUNT
	.align		4
        /*0064*/ 	.byte	0x02, 0x4a
	.zero		1
	.zero		1


	//----- nvinfo : EIATTR_EXIT_INSTR_OFFSETS
	.align		4
        /*0068*/ 	.byte	0x04, 0x1c
        /*006a*/ 	.short	(.L_19 - .L_18)


	//   ....[0]....
.L_18:
        /*006c*/ 	.word	0x000000c0


	//   ....[1]....
        /*0070*/ 	.word	0x00000190


	//----- nvinfo : EIATTR_CBANK_PARAM_SIZE
	.align		4
.L_19:
        /*0074*/ 	.byte	0x03, 0x19
        /*0076*/ 	.short	0x0020


	//----- nvinfo : EIATTR_PARAM_CBANK
	.align		4
        /*0078*/ 	.byte	0x04, 0x0a
        /*007a*/ 	.short	(.L_21 - .L_20)
	.align		4
.L_20:
        /*007c*/ 	.word	index@(.nv.constant0.matrixAddKernel)
        /*0080*/ 	.short	0x0380
        /*0082*/ 	.short	0x0020


	//----- nvinfo : EIATTR_SW_WAR
	.align		4
.L_21:
        /*0084*/ 	.byte	0x04, 0x36
        /*0086*/ 	.short	(.L_23 - .L_22)
.L_22:
        /*0088*/ 	.word	0x00000008
.L_23:


//--------------------- .nv.callgraph             --------------------------
	.section	.nv.callgraph,"",@"SHT_CUDA_CALLGRAPH"
	.align	4
	.sectionentsize	8
	.align		4
        /*0000*/ 	.word	0x00000000
	.align		4
        /*0004*/ 	.word	0xffffffff
	.align		4
        /*0008*/ 	.word	0x00000000
	.align		4
        /*000c*/ 	.word	0xfffffffe
	.align		4
        /*0010*/ 	.word	0x00000000
	.align		4
        /*0014*/ 	.word	0xfffffffd
	.align		4
        /*0018*/ 	.word	0x00000000
	.align		4
        /*001c*/ 	.word	0xfffffffc


//--------------------- .text.matrixAddKernel     --------------------------
	.section	.text.matrixAddKernel,"ax",@progbits
	.align	128
        .global         matrixAddKernel
        .type           matrixAddKernel,@function
        .size           matrixAddKernel,(.L_x_1 - matrixAddKernel)
        .other          matrixAddKernel,@"STO_CUDA_ENTRY STV_DEFAULT"
matrixAddKernel:
.text.matrixAddKernel:
[----:B------:R-:W-:Y:S01]  /*0000*/  LDC R1, c[0x0][0x37c] ;  /* 0x0000df00ff017b82 */ /* 0x000fe20000000800 */
[----:B------:R-:W0:Y:S07]  /*0010*/  S2R R2, SR_TID.Y ;  /* 0x0000000000027919 */ /* 0x000e2e0000002200 */
[----:B------:R-:W1:Y:S01]  /*0020*/  LDC R0, c[0x0][0x360] ;  /* 0x0000d800ff007b82 */ /* 0x000e620000000800 */
[----:B------:R-:W2:Y:S01]  /*0030*/  LDCU.64 UR6, c[0x0][0x398] ;  /* 0x00007300ff0677ac */ /* 0x000ea20008000a00 */
[----:B------:R-:W1:Y:S06]  /*0040*/  S2R R3, SR_TID.X ;  /* 0x0000000000037919 */ /* 0x000e6c0000002100 */
[----:B------:R-:W0:Y:S08]  /*0050*/  S2UR UR5, SR_CTAID.Y ;  /* 0x00000000000579c3 */ /* 0x000e300000002600 */
[----:B------:R-:W0:Y:S08]  /*0060*/  LDC R7, c[0x0][0x364] ;  /* 0x0000d900ff077b82 */ /* 0x000e300000000800 */
[----:B------:R-:W1:Y:S01]  /*0070*/  S2UR UR4, SR_CTAID.X ;  /* 0x00000000000479c3 */ /* 0x000e620000002500 */
[----:B0-----:R-:W-:-:S05]  /*0080*/  IMAD R7, R7, UR5, R2 ;  /* 0x0000000507077c24 */ /* 0x001fca000f8e0202 */
[----:B--2---:R-:W-:Y:S01]  /*0090*/  ISETP.GE.AND P0, PT, R7, UR7, PT ;  /* 0x0000000707007c0c */ /* 0x004fe2000bf06270 */
[----:B-1----:R-:W-:-:S05]  /*00a0*/  IMAD R0, R0, UR4, R3 ;  /* 0x0000000400007c24 */ /* 0x002fca000f8e0203 */
[----:B------:R-:W-:-:S13]  /*00b0*/  ISETP.GE.OR P0, PT, R0, UR6, P0 ;  /* 0x0000000600007c0c */ /* 0x000fda0008706670 */
[----:B------:R-:W-:Y:S05]  /*00c0*/  @P0 EXIT ;  /* 0x000000000000094d */ /* 0x000fea0003800000 */
[----:B------:R-:W0:Y:S01]  /*00d0*/  LDC.64 R2, c[0x0][0x380] ;  /* 0x0000e000ff027b82 */ /* 0x000e220000000a00 */
[----:B------:R-:W1:Y:S01]  /*00e0*/  LDCU.64 UR4, c[0x0][0x358] ;  /* 0x00006b00ff0477ac */ /* 0x000e620008000a00 */
[----:B------:R-:W-:-:S06]  /*00f0*/  IMAD R9, R7, UR6, R0 ;  /* 0x0000000607097c24 */ /* 0x000fcc000f8e0200 */
[----:B------:R-:W2:Y:S08]  /*0100*/  LDC.64 R4, c[0x0][0x388] ;  /* 0x0000e200ff047b82 */ /* 0x000eb00000000a00 */
[----:B------:R-:W3:Y:S01]  /*0110*/  LDC.64 R6, c[0x0][0x390] ;  /* 0x0000e400ff067b82 */ /* 0x000ee20000000a00 */
[----:B0-----:R-:W-:-:S06]  /*0120*/  IMAD.WIDE R2, R9, 0x4, R2 ;  /* 0x0000000409027825 */ /* 0x001fcc00078e0202 */
[----:B-1----:R-:W4:Y:S01]  /*0130*/  LDG.E R2, desc[UR4][R2.64] ;  /* 0x0000000402027981 */ /* 0x002f22000c1e1900 */
[----:B--2---:R-:W-:-:S06]  /*0140*/  IMAD.WIDE R4, R9, 0x4, R4 ;  /* 0x0000000409047825 */ /* 0x004fcc00078e0204 */
[----:B------:R-:W4:Y:S01]  /*0150*/  LDG.E R5, desc[UR4][R4.64] ;  /* 0x0000000404057981 */ /* 0x000f22000c1e1900 */
[----:B---3--:R-:W-:-:S04]  /*0160*/  IMAD.WIDE R6, R9, 0x4, R6 ;  /* 0x0000000409067825 */ /* 0x008fc800078e0206 */
[----:B----4-:R-:W-:-:S05]  /*0170*/  FADD R9, R2, R5 ;  /* 0x0000000502097221 */ /* 0x010fca0000000000 */
[----:B------:R-:W-:Y:S01]  /*0180*/  STG.E desc[UR4][R6.64], R9 ;  /* 0x0000000906007986 */ /* 0x000fe2000c101904 */
[----:B------:R-:W-:Y:S05]  /*0190*/  EXIT ;  /* 0x000000000000794d */ /* 0x000fea0003800000 */
.L_x_0:
[----:B------:R-:W-:-:S00]  /*01a0*/  BRA `(.L_x_0) ;  /* 0xfffffffc00fc7947 */ /* 0x000fc0000383ffff */
[----:B------:R-:W-:-:S00]  /*01b0*/  NOP ;  /* 0x0000000000007918 */ /* 0x000fc00000000000 */
        /* <DEDUP_REMOVED lines=12> */
.L_x_1:


//--------------------- .nv.shared.reserved.0     --------------------------
	.section	.nv.shared.reserved.0,"aw",@nobits
	.weak		__nv_reservedSMEM_offset_0_alias
	.size		__nv_reservedSMEM_offset_0_alias, 0, 64
	.other		__nv_reservedSMEM_offset_0_alias,@"STO_CUDA_RESERVED_SHARED STV_DEFAULT"
__nv_reservedSMEM_offset_0_alias:
	.zero		0
	.zero		64


//--------------------- .nv.constant0.matrixAddKernel --------------------------
	.section	.nv.constant0.matrixAddKernel,"a",@progbits
	.sectionflags	@""
	.align	4
.nv.constant0.matrixAddKernel:
	.zero		928


//--------------------- SYMBOLS --------------------------

	.type		.nv.reservedSmem.offset0,@object
	.size		.nv.reservedSmem.offset0,0x4
